//
// Generated by NVIDIA NVVM Compiler
//
// Compiler Build ID: CL-36424714
// Cuda compilation tools, release 13.0, V13.0.88
// Based on NVVM 20.0.0
//

.version 9.0
.target sm_100
.address_size 64

	// .globl	_Z11parallel_PiPd

.visible .entry _Z11parallel_PiPd(
	.param .u64 .ptr .align 1 _Z11parallel_PiPd_param_0
)
{
	.reg .pred 	%p<3>;
	.reg .b32 	%r<10>;
	.reg .b64 	%rd<5>;
	.reg .b64 	%fd<11>;

	ld.param.u64 	%rd2, [_Z11parallel_PiPd_param_0];
	mov.u32 	%r6, %ctaid.x;
	mov.u32 	%r1, %ntid.x;
	mov.u32 	%r7, %tid.x;
	mad.lo.s32 	%r9, %r6, %r1, %r7;
	setp.gt.s32 	%p1, %r9, 999999999;
	@%p1 bra 	$L__BB0_4;
	cvta.to.global.u64 	%rd3, %rd2;
	mul.wide.s32 	%rd4, %r9, 8;
	add.s64 	%rd1, %rd3, %rd4;
	mov.u32 	%r8, %nctaid.x;
	mul.lo.s32 	%r3, %r1, %r8;
	ld.global.f64 	%fd10, [%rd1];
$L__BB0_2:
	cvt.rn.f64.s32 	%fd4, %r9;
	add.f64 	%fd5, %fd4, 0d3FE0000000000000;
	div.rn.f64 	%fd6, %fd5, 0d41CDCD6500000000;
	fma.rn.f64 	%fd7, %fd6, %fd6, 0d3FF0000000000000;
	mov.f64 	%fd8, 0d4010000000000000;
	div.rn.f64 	%fd9, %fd8, %fd7;
	add.f64 	%fd10, %fd9, %fd10;
	add.s32 	%r9, %r9, %r3;
	setp.lt.s32 	%p2, %r9, 1000000000;
	@%p2 bra 	$L__BB0_2;
	st.global.f64 	[%rd1], %fd10;
$L__BB0_4:
	ret;

}


// ===== COMPILED SASS (sm_100) =====

	.target	sm_100

	.elftype	@"ET_EXEC"


//--------------------- .note.nv.tkinfo           --------------------------
	.section	.note.nv.tkinfo,"",@"SHT_NOTE"
	.sectionflags	@"SHF_NOTE_NV_TKINFO"
	.tkinfo
        /*0018*/ 	.word	0x00000002
        /*0030*/ 	.string	""
        /*0030*/ 	.string	"ptxas"
        /*0030*/ 	.string	"Cuda compilation tools, release 13.0, V13.0.88"
        /*0030*/ 	.string	"Build cuda_13.0.r13.0/compiler.36424714_0"
        /*0030*/ 	.string	"-arch sm_100 -m 64 "



//--------------------- .note.nv.cuinfo           --------------------------
	.section	.note.nv.cuinfo,"",@"SHT_NOTE"
	.sectionflags	@"SHF_NOTE_NV_CUINFO"
        /*0018*/ 	.short	0x0002
        /*001a*/ 	.short	0x0064
        /*001c*/ 	.short	0x0082
	.zero		2


//--------------------- .nv.info                  --------------------------
	.section	.nv.info,"",@"SHT_CUDA_INFO"
	.align	4


	//----- nvinfo : EIATTR_REGCOUNT
	.align		4
        /*0000*/ 	.byte	0x04, 0x2f
        /*0002*/ 	.short	(.L_1 - .L_0)
	.align		4
.L_0:
        /*0004*/ 	.word	index@(_Z11parallel_PiPd)
        /*0008*/ 	.word	0x0000001d


	//----- nvinfo : EIATTR_FRAME_SIZE
	.align		4
.L_1:
        /*000c*/ 	.byte	0x04, 0x11
        /*000e*/ 	.short	(.L_3 - .L_2)
	.align		4
.L_2:
        /*0010*/ 	.word	index@($__internal_0_$__cuda_sm20_div_rn_f64_full)
        /*0014*/ 	.word	0x00000000


	//----- nvinfo : EIATTR_FRAME_SIZE
	.align		4
.L_3:
        /*0018*/ 	.byte	0x04, 0x11
        /*001a*/ 	.short	(.L_5 - .L_4)
	.align		4
.L_4:
        /*001c*/ 	.word	index@(_Z11parallel_PiPd)
        /*0020*/ 	.word	0x00000000


	//----- nvinfo : EIATTR_MIN_STACK_SIZE
	.align		4
.L_5:
        /*0024*/ 	.byte	0x04, 0x12
        /*0026*/ 	.short	(.L_7 - .L_6)
	.align		4
.L_6:
        /*0028*/ 	.word	index@(_Z11parallel_PiPd)
        /*002c*/ 	.word	0x00000000
.L_7:


//--------------------- .nv.compat                --------------------------
	.section	.nv.compat,"",@"SHT_CUDA_COMPAT_INFO"
	.align	4
        /*0000*/ 	.byte	0x02, 0x09, 0x00, 0x00, 0x02, 0x02, 0x01, 0x00, 0x02, 0x05, 0x05, 0x00, 0x03, 0x07, 0x01, 0x01
        /*0010*/ 	.byte	0x02, 0x03, 0x00, 0x00, 0x02, 0x06, 0x01, 0x00, 0x04, 0x0b, 0x08, 0x00, 0x01, 0x00, 0x00, 0x00
        /*0020*/ 	.byte	0x00, 0x00, 0x00, 0x00


//--------------------- .nv.info._Z11parallel_PiPd --------------------------
	.section	.nv.info._Z11parallel_PiPd,"",@"SHT_CUDA_INFO"
	.sectionflags	@""
	.align	4


	//----- nvinfo : EIATTR_CUDA_API_VERSION
	.align		4
        /*0000*/ 	.byte	0x04, 0x37
        /*0002*/ 	.short	(.L_9 - .L_8)
.L_8:
        /*0004*/ 	.word	0x00000082


	//----- nvinfo : EIATTR_KPARAM_INFO
	.align		4
.L_9:
        /*0008*/ 	.byte	0x04, 0x17
        /*000a*/ 	.short	(.L_11 - .L_10)
.L_10:
        /*000c*/ 	.word	0x00000000
        /*0010*/ 	.short	0x0000
        /*0012*/ 	.short	0x0000
        /*0014*/ 	.byte	0x00, 0xf5, 0x21, 0x00


	//----- nvinfo : EIATTR_SPARSE_MMA_MASK
	.align		4
.L_11:
        /*0018*/ 	.byte	0x03, 0x50
        /*001a*/ 	.short	0x0000


	//----- nvinfo : EIATTR_MAXREG_COUNT
	.align		4
        /*001c*/ 	.byte	0x03, 0x1b
        /*001e*/ 	.short	0x00ff


	//----- nvinfo : EIATTR_MERCURY_ISA_VERSION
	.align		4
        /*0020*/ 	.byte	0x03, 0x5f
        /*0022*/ 	.short	0x0101


	//----- nvinfo : EIATTR_VRC_CTA_INIT_COUNT
	.align		4
        /*0024*/ 	.byte	0x02, 0x4a
	.zero		1
	.zero		1


	//----- nvinfo : EIATTR_EXIT_INSTR_OFFSETS
	.align		4
        /*0028*/ 	.byte	0x04, 0x1c
        /*002a*/ 	.short	(.L_13 - .L_12)


	//   ....[0]....
.L_12:
        /*002c*/ 	.word	0x00000060


	//   ....[1]....
        /*0030*/ 	.word	0x00000420


	//----- nvinfo : EIATTR_CRS_STACK_SIZE
	.align		4
.L_13:
        /*0034*/ 	.byte	0x04, 0x1e
        /*0036*/ 	.short	(.L_15 - .L_14)
.L_14:
        /*0038*/ 	.word	0x00000000


	//----- nvinfo : EIATTR_CBANK_PARAM_SIZE
	.align		4
.L_15:
        /*003c*/ 	.byte	0x03, 0x19
        /*003e*/ 	.short	0x0008


	//----- nvinfo : EIATTR_PARAM_CBANK
	.align		4
        /*0040*/ 	.byte	0x04, 0x0a
        /*0042*/ 	.short	(.L_17 - .L_16)
	.align		4
.L_16:
        /*0044*/ 	.word	index@(.nv.constant0._Z11parallel_PiPd)
        /*0048*/ 	.short	0x0380
        /*004a*/ 	.short	0x0008


	//----- nvinfo : EIATTR_SW_WAR
	.align		4
.L_17:
        /*004c*/ 	.byte	0x04, 0x36
        /*004e*/ 	.short	(.L_19 - .L_18)
.L_18:
        /*0050*/ 	.word	0x00000008
.L_19:


//--------------------- .nv.callgraph             --------------------------
	.section	.nv.callgraph,"",@"SHT_CUDA_CALLGRAPH"
	.align	4
	.sectionentsize	8
	.align		4
        /*0000*/ 	.word	0x00000000
	.align		4
        /*0004*/ 	.word	0xffffffff
	.align		4
        /*0008*/ 	.word	0x00000000
	.align		4
        /*000c*/ 	.word	0xfffffffe
	.align		4
        /*0010*/ 	.word	0x00000000
	.align		4
        /*0014*/ 	.word	0xfffffffd
	.align		4
        /*0018*/ 	.word	0x00000000
	.align		4
        /*001c*/ 	.word	0xfffffffc


//--------------------- .text._Z11parallel_PiPd   --------------------------
	.section	.text._Z11parallel_PiPd,"ax",@progbits
	.align	128
        .global         _Z11parallel_PiPd
        .type           _Z11parallel_PiPd,@function
        .size           _Z11parallel_PiPd,(.L_x_12 - _Z11parallel_PiPd)
        .other          _Z11parallel_PiPd,@"STO_CUDA_ENTRY STV_DEFAULT"
_Z11parallel_PiPd:
.text._Z11parallel_PiPd:
[----:B------:R-:W-:Y:S01]  /*0000*/  LDC R1, c[0x0][0x37c] ;  /* 0x0000df00ff017b82 */ /* 0x000fe20000000800 */
[----:B------:R-:W0:Y:S07]  /*0010*/  S2R R0, SR_TID.X ;  /* 0x0000000000007919 */ /* 0x000e2e0000002100 */
[----:B------:R-:W0:Y:S08]  /*0020*/  S2UR UR4, SR_CTAID.X ;  /* 0x00000000000479c3 */ /* 0x000e300000002500 */
[----:B------:R-:W0:Y:S02]  /*0030*/  LDC R15, c[0x0][0x360] ;  /* 0x0000d800ff0f7b82 */ /* 0x000e240000000800 */
[----:B0-----:R-:W-:-:S05]  /*0040*/  IMAD R0, R15, UR4, R0 ;  /* 0x000000040f007c24 */ /* 0x001fca000f8e0200 */
[----:B------:R-:W-:-:S13]  /*0050*/  ISETP.GT.AND P0, PT, R0, 0x3b9ac9ff, PT ;  /* 0x3b9ac9ff0000780c */ /* 0x000fda0003f04270 */
[----:B------:R-:W-:Y:S05]  /*0060*/  @P0 EXIT ;  /* 0x000000000000094d */ /* 0x000fea0003800000 */
[----:B------:R-:W0:Y:S01]  /*0070*/  LDC.64 R4, c[0x0][0x380] ;  /* 0x0000e000ff047b82 */ /* 0x000e220000000a00 */
[----:B------:R-:W1:Y:S01]  /*0080*/  LDCU.64 UR4, c[0x0][0x358] ;  /* 0x00006b00ff0477ac */ /* 0x000e620008000a00 */
[----:B0-----:R-:W-:-:S05]  /*0090*/  IMAD.WIDE R4, R0, 0x8, R4 ;  /* 0x0000000800047825 */ /* 0x001fca00078e0204 */
[----:B-1----:R0:W5:Y:S01]  /*00a0*/  LDG.E.64 R6, desc[UR4][R4.64] ;  /* 0x0000000404067981 */ /* 0x002162000c1e1b00 */
[----:B------:R-:W1:Y:S01]  /*00b0*/  LDCU UR6, c[0x0][0x370] ;  /* 0x00006e00ff0677ac */ /* 0x000e620008000800 */
[----:B------:R-:W-:Y:S01]  /*00c0*/  BSSY.RECONVERGENT B0, `(.L_x_0) ;  /* 0x0000034000007945 */ /* 0x000fe20003800200 */
[----:B01----:R-:W-:-:S07]  /*00d0*/  IMAD R15, R15, UR6, RZ ;  /* 0x000000060f0f7c24 */ /* 0x003fce000f8e02ff */
.L_x_5:
[----:B------:R-:W0:Y:S01]  /*00e0*/  MUFU.RCP64H R9, 1.00000000000000000000e+09 ;  /* 0x41cdcd6500097908 */ /* 0x000e220000001800 */
[----:B------:R-:W-:Y:S01]  /*00f0*/  IMAD.MOV.U32 R12, RZ, RZ, 0x0 ;  /* 0x00000000ff0c7424 */ /* 0x000fe200078e00ff */
[----:B------:R-:W-:Y:S01]  /*0100*/  BSSY.RECONVERGENT B1, `(.L_x_1) ;  /* 0x0000019000017945 */ /* 0x000fe20003800200 */
[----:B------:R-:W-:Y:S02]  /*0110*/  IMAD.MOV.U32 R13, RZ, RZ, 0x41cdcd65 ;  /* 0x41cdcd65ff0d7424 */ /* 0x000fe400078e00ff */
[----:B------:R-:W-:-:S06]  /*0120*/  IMAD.MOV.U32 R8, RZ, RZ, 0x1 ;  /* 0x00000001ff087424 */ /* 0x000fcc00078e00ff */
[----:B0-----:R-:W-:-:S08]  /*0130*/  DFMA R2, R8, -R12, 1 ;  /* 0x3ff000000802742b */ /* 0x001fd0000000080c */
[----:B------:R-:W-:Y:S02]  /*0140*/  DFMA R10, R2, R2, R2 ;  /* 0x00000002020a722b */ /* 0x000fe40000000002 */
[----:B------:R0:W1:Y:S06]  /*0150*/  I2F.F64 R2, R0 ;  /* 0x0000000000027312 */ /* 0x00006c0000201c00 */
[----:B------:R-:W-:Y:S01]  /*0160*/  DFMA R10, R8, R10, R8 ;  /* 0x0000000a080a722b */ /* 0x000fe20000000008 */
[----:B0-----:R-:W-:-:S05]  /*0170*/  IMAD.IADD R0, R15, 0x1, R0 ;  /* 0x000000010f007824 */ /* 0x001fca00078e0200 */
[----:B------:R-:W-:Y:S02]  /*0180*/  ISETP.GE.AND P1, PT, R0, 0x3b9aca00, PT ;  /* 0x3b9aca000000780c */ /* 0x000fe40003f26270 */
[----:B------:R-:W-:Y:S02]  /*0190*/  DFMA R8, R10, -R12, 1 ;  /* 0x3ff000000a08742b */ /* 0x000fe4000000080c */
[----:B-1----:R-:W-:-:S06]  /*01a0*/  DADD R12, R2, 0.5 ;  /* 0x3fe00000020c7429 */ /* 0x002fcc0000000000 */
[----:B------:R-:W-:-:S04]  /*01b0*/  DFMA R8, R10, R8, R10 ;  /* 0x000000080a08722b */ /* 0x000fc8000000000a */
[----:B------:R-:W-:-:S04]  /*01c0*/  FSETP.GEU.AND P2, PT, |R13|, 6.5827683646048100446e-37, PT ;  /* 0x036000000d00780b */ /* 0x000fc80003f4e200 */
[----:B------:R-:W-:-:S08]  /*01d0*/  DMUL R2, R12, R8 ;  /* 0x000000080c027228 */ /* 0x000fd00000000000 */
[----:B------:R-:W-:-:S08]  /*01e0*/  DFMA R10, R2, -1.00000000000000000000e+09, R12 ;  /* 0xc1cdcd65020a782b */ /* 0x000fd0000000000c */
[----:B------:R-:W-:-:S10]  /*01f0*/  DFMA R2, R8, R10, R2 ;  /* 0x0000000a0802722b */ /* 0x000fd40000000002 */
[----:B------:R-:W-:-:S05]  /*0200*/  FFMA R8, RZ, 25.725290298461914062, R3 ;  /* 0x41cdcd65ff087823 */ /* 0x000fca0000000003 */
[----:B------:R-:W-:-:S13]  /*0210*/  FSETP.GT.AND P0, PT, |R8|, 1.469367938527859385e-39, PT ;  /* 0x001000000800780b */ /* 0x000fda0003f04200 */
[----:B------:R-:W-:Y:S05]  /*0220*/  @P0 BRA P2, `(.L_x_2) ;  /* 0x0000000000180947 */ /* 0x000fea0001000000 */
[----:B------:R-:W-:Y:S01]  /*0230*/  IMAD.MOV.U32 R10, RZ, RZ, R12 ;  /* 0x000000ffff0a7224 */ /* 0x000fe200078e000c */
[----:B------:R-:W-:Y:S01]  /*0240*/  MOV R18, 0x290 ;  /* 0x0000029000127802 */ /* 0x000fe20000000f00 */
[----:B------:R-:W-:Y:S02]  /*0250*/  IMAD.MOV.U32 R11, RZ, RZ, R13 ;  /* 0x000000ffff0b7224 */ /* 0x000fe400078e000d */
[----:B------:R-:W-:Y:S02]  /*0260*/  IMAD.MOV.U32 R8, RZ, RZ, RZ ;  /* 0x000000ffff087224 */ /* 0x000fe400078e00ff */
[----:B------:R-:W-:-:S07]  /*0270*/  IMAD.MOV.U32 R9, RZ, RZ, 0x41cdcd65 ;  /* 0x41cdcd65ff097424 */ /* 0x000fce00078e00ff */
[----:B-----5:R-:W-:Y:S05]  /*0280*/  CALL.REL.NOINC `($__internal_0_$__cuda_sm20_div_rn_f64_full) ;  /* 0x0000000000687944 */ /* 0x020fea0003c00000 */
.L_x_2:
[----:B------:R-:W-:Y:S05]  /*0290*/  BSYNC.RECONVERGENT B1 ;  /* 0x0000000000017941 */ /* 0x000fea0003800200 */
.L_x_1:
[----:B------:R-:W-:Y:S01]  /*02a0*/  DFMA R8, R2, R2, 1 ;  /* 0x3ff000000208742b */ /* 0x000fe20000000002 */
[----:B------:R-:W-:Y:S01]  /*02b0*/  BSSY.RECONVERGENT B1, `(.L_x_3) ;  /* 0x0000012000017945 */ /* 0x000fe20003800200 */
[----:B------:R-:W-:-:S04]  /*02c0*/  IMAD.MOV.U32 R2, RZ, RZ, 0x1 ;  /* 0x00000001ff027424 */ /* 0x000fc800078e00ff */
[----:B------:R-:W0:Y:S02]  /*02d0*/  MUFU.RCP64H R3, R9 ;  /* 0x0000000900037308 */ /* 0x000e240000001800 */
[----:B0-----:R-:W-:-:S08]  /*02e0*/  DFMA R10, -R8, R2, 1 ;  /* 0x3ff00000080a742b */ /* 0x001fd00000000102 */
[----:B------:R-:W-:-:S08]  /*02f0*/  DFMA R10, R10, R10, R10 ;  /* 0x0000000a0a0a722b */ /* 0x000fd0000000000a */
[----:B------:R-:W-:-:S08]  /*0300*/  DFMA R10, R2, R10, R2 ;  /* 0x0000000a020a722b */ /* 0x000fd00000000002 */
[----:B------:R-:W-:-:S08]  /*0310*/  DFMA R2, -R8, R10, 1 ;  /* 0x3ff000000802742b */ /* 0x000fd0000000010a */
[----:B------:R-:W-:-:S08]  /*0320*/  DFMA R2, R10, R2, R10 ;  /* 0x000000020a02722b */ /* 0x000fd0000000000a */
[----:B------:R-:W-:-:S08]  /*0330*/  DMUL R10, R2, 4 ;  /* 0x40100000020a7828 */ /* 0x000fd00000000000 */
[----:B------:R-:W-:-:S08]  /*0340*/  DFMA R12, -R8, R10, 4 ;  /* 0x40100000080c742b */ /* 0x000fd0000000010a */
[----:B------:R-:W-:-:S10]  /*0350*/  DFMA R2, R2, R12, R10 ;  /* 0x0000000c0202722b */ /* 0x000fd4000000000a */
[----:B------:R-:W-:-:S05]  /*0360*/  FFMA R10, RZ, R9, R3 ;  /* 0x00000009ff0a7223 */ /* 0x000fca0000000003 */
[----:B------:R-:W-:-:S13]  /*0370*/  FSETP.GT.AND P0, PT, |R10|, 1.469367938527859385e-39, PT ;  /* 0x001000000a00780b */ /* 0x000fda0003f04200 */
[----:B------:R-:W-:Y:S05]  /*0380*/  @P0 BRA `(.L_x_4) ;  /* 0x0000000000100947 */ /* 0x000fea0003800000 */
[----:B------:R-:W-:Y:S01]  /*0390*/  IMAD.MOV.U32 R10, RZ, RZ, RZ ;  /* 0x000000ffff0a7224 */ /* 0x000fe200078e00ff */
[----:B------:R-:W-:Y:S01]  /*03a0*/  MOV R18, 0x3d0 ;  /* 0x000003d000127802 */ /* 0x000fe20000000f00 */
[----:B------:R-:W-:-:S07]  /*03b0*/  IMAD.MOV.U32 R11, RZ, RZ, 0x40100000 ;  /* 0x40100000ff0b7424 */ /* 0x000fce00078e00ff */
[----:B-----5:R-:W-:Y:S05]  /*03c0*/  CALL.REL.NOINC `($__internal_0_$__cuda_sm20_div_rn_f64_full) ;  /* 0x0000000000187944 */ /* 0x020fea0003c00000 */
.L_x_4:
[----:B------:R-:W-:Y:S05]  /*03d0*/  BSYNC.RECONVERGENT B1 ;  /* 0x0000000000017941 */ /* 0x000fea0003800200 */
.L_x_3:
[----:B-----5:R-:W-:Y:S01]  /*03e0*/  DADD R6, R2, R6 ;  /* 0x0000000002067229 */ /* 0x020fe20000000006 */
[----:B------:R-:W-:Y:S10]  /*03f0*/  @!P1 BRA `(.L_x_5) ;  /* 0xfffffffc00389947 */ /* 0x000ff4000383ffff */
[----:B------:R-:W-:Y:S05]  /*0400*/  BSYNC.RECONVERGENT B0 ;  /* 0x0000000000007941 */ /* 0x000fea0003800200 */
.L_x_0:
[----:B------:R-:W-:Y:S01]  /*0410*/  STG.E.64 desc[UR4][R4.64], R6 ;  /* 0x0000000604007986 */ /* 0x000fe2000c101b04 */
[----:B------:R-:W-:Y:S05]  /*0420*/  EXIT ;  /* 0x000000000000794d */ /* 0x000fea0003800000 */
        .weak           $__internal_0_$__cuda_sm20_div_rn_f64_full
        .type           $__internal_0_$__cuda_sm20_div_rn_f64_full,@function
        .size           $__internal_0_$__cuda_sm20_div_rn_f64_full,(.L_x_12 - $__internal_0_$__cuda_sm20_div_rn_f64_full)
$__internal_0_$__cuda_sm20_div_rn_f64_full:
[C---:B------:R-:W-:Y:S01]  /*0430*/  FSETP.GEU.AND P0, PT, |R9|.reuse, 1.469367938527859385e-39, PT ;  /* 0x001000000900780b */ /* 0x040fe20003f0e200 */
[----:B------:R-:W-:Y:S01]  /*0440*/  IMAD.MOV.U32 R20, RZ, RZ, 0x1 ;  /* 0x00000001ff147424 */ /* 0x000fe200078e00ff */
[----:B------:R-:W-:Y:S01]  /*0450*/  LOP3.LUT R2, R9, 0x800fffff, RZ, 0xc0, !PT ;  /* 0x800fffff09027812 */ /* 0x000fe200078ec0ff */
[----:B------:R-:W-:Y:S01]  /*0460*/  IMAD.MOV.U32 R14, RZ, RZ, 0x1ca00000 ;  /* 0x1ca00000ff0e7424 */ /* 0x000fe200078e00ff */
[C---:B------:R-:W-:Y:S01]  /*0470*/  FSETP.GEU.AND P3, PT, |R11|.reuse, 1.469367938527859385e-39, PT ;  /* 0x001000000b00780b */ /* 0x040fe20003f6e200 */
[----:B------:R-:W-:Y:S01]  /*0480*/  BSSY.RECONVERGENT B2, `(.L_x_6) ;  /* 0x0000053000027945 */ /* 0x000fe20003800200 */
[----:B------:R-:W-:Y:S01]  /*0490*/  LOP3.LUT R3, R2, 0x3ff00000, RZ, 0xfc, !PT ;  /* 0x3ff0000002037812 */ /* 0x000fe200078efcff */
[----:B------:R-:W-:Y:S01]  /*04a0*/  IMAD.MOV.U32 R2, RZ, RZ, R8 ;  /* 0x000000ffff027224 */ /* 0x000fe200078e0008 */
[----:B------:R-:W-:Y:S02]  /*04b0*/  LOP3.LUT R16, R11, 0x7ff00000, RZ, 0xc0, !PT ;  /* 0x7ff000000b107812 */ /* 0x000fe400078ec0ff */
[----:B------:R-:W-:-:S03]  /*04c0*/  LOP3.LUT R17, R9, 0x7ff00000, RZ, 0xc0, !PT ;  /* 0x7ff0000009117812 */ /* 0x000fc600078ec0ff */
[----:B------:R-:W-:Y:S01]  /*04d0*/  @!P0 DMUL R2, R8, 8.98846567431157953865e+307 ;  /* 0x7fe0000008028828 */ /* 0x000fe20000000000 */
[C---:B------:R-:W-:Y:S01]  /*04e0*/  ISETP.GE.U32.AND P2, PT, R16.reuse, R17, PT ;  /* 0x000000111000720c */ /* 0x040fe20003f46070 */
[----:B------:R-:W-:Y:S02]  /*04f0*/  IMAD.MOV.U32 R26, RZ, RZ, R17 ;  /* 0x000000ffff1a7224 */ /* 0x000fe400078e0011 */
[----:B------:R-:W-:Y:S01]  /*0500*/  @!P3 LOP3.LUT R19, R9, 0x7ff00000, RZ, 0xc0, !PT ;  /* 0x7ff000000913b812 */ /* 0x000fe200078ec0ff */
[----:B------:R-:W-:Y:S01]  /*0510*/  @!P3 IMAD.MOV.U32 R24, RZ, RZ, RZ ;  /* 0x000000ffff18b224 */ /* 0x000fe200078e00ff */
[----:B------:R-:W0:Y:S02]  /*0520*/  MUFU.RCP64H R21, R3 ;  /* 0x0000000300157308 */ /* 0x000e240000001800 */
[----:B------:R-:W-:Y:S02]  /*0530*/  @!P3 ISETP.GE.U32.AND P4, PT, R16, R19, PT ;  /* 0x000000131000b20c */ /* 0x000fe40003f86070 */
[----:B------:R-:W-:-:S02]  /*0540*/  @!P0 LOP3.LUT R26, R3, 0x7ff00000, RZ, 0xc0, !PT ;  /* 0x7ff00000031a8812 */ /* 0x000fc400078ec0ff */
[----:B------:R-:W-:-:S04]  /*0550*/  @!P3 SEL R19, R14, 0x63400000, !P4 ;  /* 0x634000000e13b807 */ /* 0x000fc80006000000 */
[----:B------:R-:W-:-:S04]  /*0560*/  @!P3 LOP3.LUT R19, R19, 0x80000000, R11, 0xf8, !PT ;  /* 0x800000001313b812 */ /* 0x000fc800078ef80b */
[----:B------:R-:W-:Y:S01]  /*0570*/  @!P3 LOP3.LUT R25, R19, 0x100000, RZ, 0xfc, !PT ;  /* 0x001000001319b812 */ /* 0x000fe200078efcff */
[----:B------:R-:W-:Y:S01]  /*0580*/  IMAD.MOV.U32 R19, RZ, RZ, R16 ;  /* 0x000000ffff137224 */ /* 0x000fe200078e0010 */
[----:B0-----:R-:W-:-:S08]  /*0590*/  DFMA R12, R20, -R2, 1 ;  /* 0x3ff00000140c742b */ /* 0x001fd00000000802 */
[----:B------:R-:W-:-:S08]  /*05a0*/  DFMA R12, R12, R12, R12 ;  /* 0x0000000c0c0c722b */ /* 0x000fd0000000000c */
[----:B------:R-:W-:Y:S01]  /*05b0*/  DFMA R20, R20, R12, R20 ;  /* 0x0000000c1414722b */ /* 0x000fe20000000014 */
[----:B------:R-:W-:Y:S01]  /*05c0*/  SEL R13, R14, 0x63400000, !P2 ;  /* 0x634000000e0d7807 */ /* 0x000fe20005000000 */
[----:B------:R-:W-:-:S03]  /*05d0*/  IMAD.MOV.U32 R12, RZ, RZ, R10 ;  /* 0x000000ffff0c7224 */ /* 0x000fc600078e000a */
[----:B------:R-:W-:-:S03]  /*05e0*/  LOP3.LUT R13, R13, 0x800fffff, R11, 0xf8, !PT ;  /* 0x800fffff0d0d7812 */ /* 0x000fc600078ef80b */
[----:B------:R-:W-:-:S03]  /*05f0*/  DFMA R22, R20, -R2, 1 ;  /* 0x3ff000001416742b */ /* 0x000fc60000000802 */
[----:B------:R-:W-:-:S05]  /*0600*/  @!P3 DFMA R12, R12, 2, -R24 ;  /* 0x400000000c0cb82b */ /* 0x000fca0000000818 */
[----:B------:R-:W-:-:S05]  /*0610*/  DFMA R22, R20, R22, R20 ;  /* 0x000000161416722b */ /* 0x000fca0000000014 */
[----:B------:R-:W-:-:S03]  /*0620*/  @!P3 LOP3.LUT R19, R13, 0x7ff00000, RZ, 0xc0, !PT ;  /* 0x7ff000000d13b812 */ /* 0x000fc600078ec0ff */
[----:B------:R-:W-:Y:S02]  /*0630*/  DMUL R20, R22, R12 ;  /* 0x0000000c16147228 */ /* 0x000fe40000000000 */
[----:B------:R-:W-:-:S05]  /*0640*/  VIADD R17, R19, 0xffffffff ;  /* 0xffffffff13117836 */ /* 0x000fca0000000000 */
[----:B------:R-:W-:Y:S01]  /*0650*/  ISETP.GT.U32.AND P0, PT, R17, 0x7feffffe, PT ;  /* 0x7feffffe1100780c */ /* 0x000fe20003f04070 */
[----:B------:R-:W-:Y:S01]  /*0660*/  VIADD R17, R26, 0xffffffff ;  /* 0xffffffff1a117836 */ /* 0x000fe20000000000 */
[----:B------:R-:W-:-:S04]  /*0670*/  DFMA R24, R20, -R2, R12 ;  /* 0x800000021418722b */ /* 0x000fc8000000000c */
[----:B------:R-:W-:-:S04]  /*0680*/  ISETP.GT.U32.OR P0, PT, R17, 0x7feffffe, P0 ;  /* 0x7feffffe1100780c */ /* 0x000fc80000704470 */
[----:B------:R-:W-:-:S09]  /*0690*/  DFMA R24, R22, R24, R20 ;  /* 0x000000181618722b */ /* 0x000fd20000000014 */
[----:B------:R-:W-:Y:S05]  /*06a0*/  @P0 BRA `(.L_x_7) ;  /* 0x00000000006c0947 */ /* 0x000fea0003800000 */
[----:B------:R-:W-:Y:S01]  /*06b0*/  LOP3.LUT R11, R9, 0x7ff00000, RZ, 0xc0, !PT ;  /* 0x7ff00000090b7812 */ /* 0x000fe200078ec0ff */
[----:B------:R-:W-:-:S03]  /*06c0*/  IMAD.MOV.U32 R20, RZ, RZ, RZ ;  /* 0x000000ffff147224 */ /* 0x000fc600078e00ff */
[CC--:B------:R-:W-:Y:S02]  /*06d0*/  VIADDMNMX R10, R16.reuse, -R11.reuse, 0xb9600000, !PT ;  /* 0xb9600000100a7446 */ /* 0x0c0fe4000780090b */
[----:B------:R-:W-:Y:S02]  /*06e0*/  ISETP.GE.U32.AND P0, PT, R16, R11, PT ;  /* 0x0000000b1000720c */ /* 0x000fe40003f06070 */
[----:B------:R-:W-:Y:S02]  /*06f0*/  VIMNMX R10, PT, PT, R10, 0x46a00000, PT ;  /* 0x46a000000a0a7848 */ /* 0x000fe40003fe0100 */
[----:B------:R-:W-:-:S05]  /*0700*/  SEL R11, R14, 0x63400000, !P0 ;  /* 0x634000000e0b7807 */ /* 0x000fca0004000000 */
[----:B------:R-:W-:-:S04]  /*0710*/  IMAD.IADD R10, R10, 0x1, -R11 ;  /* 0x000000010a0a7824 */ /* 0x000fc800078e0a0b */
[----:B------:R-:W-:-:S06]  /*0720*/  VIADD R21, R10, 0x7fe00000 ;  /* 0x7fe000000a157836 */ /* 0x000fcc0000000000 */
[----:B------:R-:W-:-:S10]  /*0730*/  DMUL R16, R24, R20 ;  /* 0x0000001418107228 */ /* 0x000fd40000000000 */
[----:B------:R-:W-:-:S13]  /*0740*/  FSETP.GTU.AND P0, PT, |R17|, 1.469367938527859385e-39, PT ;  /* 0x001000001100780b */ /* 0x000fda0003f0c200 */
[----:B------:R-:W-:Y:S05]  /*0750*/  @P0 BRA `(.L_x_8) ;  /* 0x0000000000940947 */ /* 0x000fea0003800000 */
[----:B------:R-:W-:Y:S01]  /*0760*/  DFMA R2, R24, -R2, R12 ;  /* 0x800000021802722b */ /* 0x000fe2000000000c */
[----:B------:R-:W-:-:S09]  /*0770*/  IMAD.MOV.U32 R20, RZ, RZ, RZ ;  /* 0x000000ffff147224 */ /* 0x000fd200078e00ff */
[C---:B------:R-:W-:Y:S02]  /*0780*/  FSETP.NEU.AND P0, PT, R3.reuse, RZ, PT ;  /* 0x000000ff0300720b */ /* 0x040fe40003f0d000 */
[----:B------:R-:W-:-:S04]  /*0790*/  LOP3.LUT R9, R3, 0x80000000, R9, 0x48, !PT ;  /* 0x8000000003097812 */ /* 0x000fc800078e4809 */
[----:B------:R-:W-:-:S07]  /*07a0*/  LOP3.LUT R21, R9, R21, RZ, 0xfc, !PT ;  /* 0x0000001509157212 */ /* 0x000fce00078efcff */
[----:B------:R-:W-:Y:S05]  /*07b0*/  @!P0 BRA `(.L_x_8) ;  /* 0x00000000007c8947 */ /* 0x000fea0003800000 */
[----:B------:R-:W-:Y:S01]  /*07c0*/  IMAD.MOV R3, RZ, RZ, -R10 ;  /* 0x000000ffff037224 */ /* 0x000fe200078e0a0a */
[----:B------:R-:W-:Y:S01]  /*07d0*/  DMUL.RP R20, R24, R20 ;  /* 0x0000001418147228 */ /* 0x000fe20000008000 */
[----:B------:R-:W-:-:S06]  /*07e0*/  IMAD.MOV.U32 R2, RZ, RZ, RZ ;  /* 0x000000ffff027224 */ /* 0x000fcc00078e00ff */
[----:B------:R-:W-:-:S03]  /*07f0*/  DFMA R2, R16, -R2, R24 ;  /* 0x800000021002722b */ /* 0x000fc60000000018 */
[----:B------:R-:W-:-:S03]  /*0800*/  LOP3.LUT R9, R21, R9, RZ, 0x3c, !PT ;  /* 0x0000000915097212 */ /* 0x000fc600078e3cff */
[----:B------:R-:W-:-:S04]  /*0810*/  IADD3 R2, PT, PT, -R10, -0x43300000, RZ ;  /* 0xbcd000000a027810 */ /* 0x000fc80007ffe1ff */
[----:B------:R-:W-:-:S04]  /*0820*/  FSETP.NEU.AND P0, PT, |R3|, R2, PT ;  /* 0x000000020300720b */ /* 0x000fc80003f0d200 */
[----:B------:R-:W-:Y:S02]  /*0830*/  FSEL R16, R20, R16, !P0 ;  /* 0x0000001014107208 */ /* 0x000fe40004000000 */
[----:B------:R-:W-:Y:S01]  /*0840*/  FSEL R17, R9, R17, !P0 ;  /* 0x0000001109117208 */ /* 0x000fe20004000000 */
[----:B------:R-:W-:Y:S06]  /*0850*/  BRA `(.L_x_8) ;  /* 0x0000000000547947 */ /* 0x000fec0003800000 */
.L_x_7:
[----:B------:R-:W-:-:S14]  /*0860*/  DSETP.NAN.AND P0, PT, R10, R10, PT ;  /* 0x0000000a0a00722a */ /* 0x000fdc0003f08000 */
[----:B------:R-:W-:Y:S05]  /*0870*/  @P0 BRA `(.L_x_9) ;  /* 0x0000000000440947 */ /* 0x000fea0003800000 */
[----:B------:R-:W-:-:S14]  /*0880*/  DSETP.NAN.AND P0, PT, R8, R8, PT ;  /* 0x000000080800722a */ /* 0x000fdc0003f08000 */
[----:B------:R-:W-:Y:S05]  /*0890*/  @P0 BRA `(.L_x_10) ;  /* 0x0000000000300947 */ /* 0x000fea0003800000 */
[----:B------:R-:W-:Y:S01]  /*08a0*/  ISETP.NE.AND P0, PT, R19, R26, PT ;  /* 0x0000001a1300720c */ /* 0x000fe20003f05270 */
[----:B------:R-:W-:Y:S02]  /*08b0*/  IMAD.MOV.U32 R16, RZ, RZ, 0x0 ;  /* 0x00000000ff107424 */ /* 0x000fe400078e00ff */
[----:B------:R-:W-:-:S10]  /*08c0*/  IMAD.MOV.U32 R17, RZ, RZ, -0x80000 ;  /* 0xfff80000ff117424 */ /* 0x000fd400078e00ff */
[----:B------:R-:W-:Y:S05]  /*08d0*/  @!P0 BRA `(.L_x_8) ;  /* 0x0000000000348947 */ /* 0x000fea0003800000 */
[----:B------:R-:W-:Y:S02]  /*08e0*/  ISETP.NE.AND P0, PT, R19, 0x7ff00000, PT ;  /* 0x7ff000001300780c */ /* 0x000fe40003f05270 */
[----:B------:R-:W-:Y:S02]  /*08f0*/  LOP3.LUT R17, R11, 0x80000000, R9, 0x48, !PT ;  /* 0x800000000b117812 */ /* 0x000fe400078e4809 */
[----:B------:R-:W-:-:S13]  /*0900*/  ISETP.EQ.OR P0, PT, R26, RZ, !P0 ;  /* 0x000000ff1a00720c */ /* 0x000fda0004702670 */
[----:B------:R-:W-:Y:S01]  /*0910*/  @P0 LOP3.LUT R2, R17, 0x7ff00000, RZ, 0xfc, !PT ;  /* 0x7ff0000011020812 */ /* 0x000fe200078efcff */
[----:B------:R-:W-:Y:S02]  /*0920*/  @!P0 IMAD.MOV.U32 R16, RZ, RZ, RZ ;  /* 0x000000ffff108224 */ /* 0x000fe400078e00ff */
[----:B------:R-:W-:Y:S02]  /*0930*/  @P0 IMAD.MOV.U32 R16, RZ, RZ, RZ ;  /* 0x000000ffff100224 */ /* 0x000fe400078e00ff */
[----:B------:R-:W-:Y:S01]  /*0940*/  @P0 IMAD.MOV.U32 R17, RZ, RZ, R2 ;  /* 0x000000ffff110224 */ /* 0x000fe200078e0002 */
[----:B------:R-:W-:Y:S06]  /*0950*/  BRA `(.L_x_8) ;  /* 0x0000000000147947 */ /* 0x000fec0003800000 */
.L_x_10:
[----:B------:R-:W-:Y:S01]  /*0960*/  LOP3.LUT R17, R9, 0x80000, RZ, 0xfc, !PT ;  /* 0x0008000009117812 */ /* 0x000fe200078efcff */
[----:B------:R-:W-:Y:S01]  /*0970*/  IMAD.MOV.U32 R16, RZ, RZ, R8 ;  /* 0x000000ffff107224 */ /* 0x000fe200078e0008 */
[----:B------:R-:W-:Y:S06]  /*0980*/  BRA `(.L_x_8) ;  /* 0x0000000000087947 */ /* 0x000fec0003800000 */
.L_x_9:
[----:B------:R-:W-:Y:S01]  /*0990*/  LOP3.LUT R17, R11, 0x80000, RZ, 0xfc, !PT ;  /* 0x000800000b117812 */ /* 0x000fe200078efcff */
[----:B------:R-:W-:-:S07]  /*09a0*/  IMAD.MOV.U32 R16, RZ, RZ, R10 ;  /* 0x000000ffff107224 */ /* 0x000fce00078e000a */
.L_x_8:
[----:B------:R-:W-:Y:S05]  /*09b0*/  BSYNC.RECONVERGENT B2 ;  /* 0x0000000000027941 */ /* 0x000fea0003800200 */
.L_x_6:
[----:B------:R-:W-:Y:S02]  /*09c0*/  IMAD.MOV.U32 R19, RZ, RZ, 0x0 ;  /* 0x00000000ff137424 */ /* 0x000fe400078e00ff */
[----:B------:R-:W-:Y:S02]  /*09d0*/  IMAD.MOV.U32 R2, RZ, RZ, R16 ;  /* 0x000000ffff027224 */ /* 0x000fe400078e0010 */
[----:B------:R-:W-:Y:S01]  /*09e0*/  IMAD.MOV.U32 R3, RZ, RZ, R17 ;  /* 0x000000ffff037224 */ /* 0x000fe200078e0011 */
[----:B------:R-:W-:Y:S06]  /*09f0*/  RET.REL.NODEC R18 `(_Z11parallel_PiPd) ;  /* 0xfffffff412807950 */ /* 0x000fec0003c3ffff */
.L_x_11:
[----:B------:R-:W-:-:S00]  /*0a00*/  BRA `(.L_x_11) ;  /* 0xfffffffc00fc7947 */ /* 0x000fc0000383ffff */
[----:B------:R-:W-:-:S00]  /*0a10*/  NOP ;  /* 0x0000000000007918 */ /* 0x000fc00000000000 */
        /* <DEDUP_REMOVED lines=14> */
.L_x_12:


//--------------------- .nv.shared.reserved.0     --------------------------
	.section	.nv.shared.reserved.0,"aw",@nobits
	.weak		__nv_reservedSMEM_offset_0_alias
	.size		__nv_reservedSMEM_offset_0_alias, 0, 64
	.other		__nv_reservedSMEM_offset_0_alias,@"STO_CUDA_RESERVED_SHARED STV_DEFAULT"
__nv_reservedSMEM_offset_0_alias:
	.zero		0
	.zero		64


//--------------------- .nv.constant0._Z11parallel_PiPd --------------------------
	.section	.nv.constant0._Z11parallel_PiPd,"a",@progbits
	.sectionflags	@""
	.align	4
.nv.constant0._Z11parallel_PiPd:
	.zero		904


//--------------------- SYMBOLS --------------------------

	.type		.nv.reservedSmem.offset0,@object
	.size		.nv.reservedSmem.offset0,0x4
